//
// Generated by NVIDIA NVVM Compiler
//
// Compiler Build ID: CL-36424714
// Cuda compilation tools, release 13.0, V13.0.88
// Based on NVVM 20.0.0
//

.version 9.0
.target sm_100
.address_size 64

	// .globl	_Z7softmaxPfS_ii
// _ZZ7softmaxPfS_iiE4tile has been demoted

.visible .entry _Z7softmaxPfS_ii(
	.param .u64 .ptr .align 1 _Z7softmaxPfS_ii_param_0,
	.param .u64 .ptr .align 1 _Z7softmaxPfS_ii_param_1,
	.param .u32 _Z7softmaxPfS_ii_param_2,
	.param .u32 _Z7softmaxPfS_ii_param_3
)
{
	.reg .pred 	%p<13>;
	.reg .b32 	%r<36>;
	.reg .b32 	%f<40>;
	.reg .b64 	%rd<12>;
	// demoted variable
	.shared .align 4 .b8 _ZZ7softmaxPfS_iiE4tile[4096];
	ld.param.u64 	%rd3, [_Z7softmaxPfS_ii_param_0];
	ld.param.u64 	%rd4, [_Z7softmaxPfS_ii_param_1];
	ld.param.u32 	%r19, [_Z7softmaxPfS_ii_param_3];
	cvta.to.global.u64 	%rd1, %rd3;
	cvta.to.global.u64 	%rd2, %rd4;
	mov.u32 	%r1, %ctaid.x;
	mov.u32 	%r35, %tid.x;
	setp.ge.s32 	%p1, %r35, %r19;
	mov.f32 	%f37, 0fFF7FFFFF;
	@%p1 bra 	$L__BB0_3;
	mul.lo.s32 	%r3, %r19, %r1;
	mov.f32 	%f37, 0fFF7FFFFF;
	mov.u32 	%r4, %ntid.x;
	mov.u32 	%r31, %r35;
$L__BB0_2:
	add.s32 	%r20, %r31, %r3;
	mul.wide.s32 	%rd5, %r20, 4;
	add.s64 	%rd6, %rd1, %rd5;
	ld.global.f32 	%f11, [%rd6];
	max.f32 	%f37, %f37, %f11;
	add.s32 	%r31, %r31, %r4;
	setp.lt.s32 	%p2, %r31, %r19;
	@%p2 bra 	$L__BB0_2;
$L__BB0_3:
	shl.b32 	%r21, %r35, 2;
	mov.u32 	%r22, _ZZ7softmaxPfS_iiE4tile;
	add.s32 	%r7, %r22, %r21;
	st.shared.f32 	[%r7], %f37;
	bar.sync 	0;
	mov.u32 	%r8, %ntid.x;
	setp.lt.u32 	%p3, %r8, 2;
	@%p3 bra 	$L__BB0_8;
	mov.u32 	%r32, %r8;
$L__BB0_5:
	shr.u32 	%r10, %r32, 1;
	setp.ge.u32 	%p4, %r35, %r10;
	@%p4 bra 	$L__BB0_7;
	ld.shared.f32 	%f12, [%r7];
	shl.b32 	%r23, %r10, 2;
	add.s32 	%r24, %r7, %r23;
	ld.shared.f32 	%f13, [%r24];
	max.f32 	%f14, %f12, %f13;
	st.shared.f32 	[%r7], %f14;
$L__BB0_7:
	bar.sync 	0;
	setp.gt.u32 	%p5, %r32, 3;
	mov.u32 	%r32, %r10;
	@%p5 bra 	$L__BB0_5;
$L__BB0_8:
	setp.ge.s32 	%p6, %r35, %r19;
	mov.f32 	%f39, 0f00000000;
	@%p6 bra 	$L__BB0_11;
	ld.shared.f32 	%f4, [_ZZ7softmaxPfS_iiE4tile];
	mul.lo.s32 	%r11, %r19, %r1;
	mov.f32 	%f39, 0f00000000;
	mov.u32 	%r33, %r35;
$L__BB0_10:
	add.s32 	%r25, %r33, %r11;
	mul.wide.s32 	%rd7, %r25, 4;
	add.s64 	%rd8, %rd1, %rd7;
	ld.global.f32 	%f17, [%rd8];
	sub.f32 	%f18, %f17, %f4;
	fma.rn.f32 	%f19, %f18, 0f3BBB989D, 0f3F000000;
	cvt.sat.f32.f32 	%f20, %f19;
	mov.f32 	%f21, 0f4B400001;
	mov.f32 	%f22, 0f437C0000;
	fma.rm.f32 	%f23, %f20, %f22, %f21;
	add.f32 	%f24, %f23, 0fCB40007F;
	neg.f32 	%f25, %f24;
	fma.rn.f32 	%f26, %f18, 0f3FB8AA3B, %f25;
	fma.rn.f32 	%f27, %f18, 0f32A57060, %f26;
	mov.b32 	%r26, %f23;
	shl.b32 	%r27, %r26, 23;
	mov.b32 	%f28, %r27;
	ex2.approx.ftz.f32 	%f29, %f27;
	mul.f32 	%f30, %f29, %f28;
	add.s64 	%rd9, %rd2, %rd7;
	st.global.f32 	[%rd9], %f30;
	add.f32 	%f39, %f39, %f30;
	add.s32 	%r33, %r33, %r8;
	setp.lt.s32 	%p7, %r33, %r19;
	@%p7 bra 	$L__BB0_10;
$L__BB0_11:
	setp.lt.u32 	%p8, %r8, 2;
	st.shared.f32 	[%r7], %f39;
	bar.sync 	0;
	@%p8 bra 	$L__BB0_16;
	mov.u32 	%r34, %r8;
$L__BB0_13:
	shr.u32 	%r15, %r34, 1;
	setp.ge.u32 	%p9, %r35, %r15;
	@%p9 bra 	$L__BB0_15;
	shl.b32 	%r28, %r15, 2;
	add.s32 	%r29, %r7, %r28;
	ld.shared.f32 	%f31, [%r29];
	ld.shared.f32 	%f32, [%r7];
	add.f32 	%f33, %f31, %f32;
	st.shared.f32 	[%r7], %f33;
$L__BB0_15:
	bar.sync 	0;
	setp.gt.u32 	%p10, %r34, 3;
	mov.u32 	%r34, %r15;
	@%p10 bra 	$L__BB0_13;
$L__BB0_16:
	setp.ge.s32 	%p11, %r35, %r19;
	ld.shared.f32 	%f8, [_ZZ7softmaxPfS_iiE4tile];
	bar.sync 	0;
	@%p11 bra 	$L__BB0_19;
	mul.lo.s32 	%r16, %r19, %r1;
$L__BB0_18:
	add.s32 	%r30, %r35, %r16;
	mul.wide.s32 	%rd10, %r30, 4;
	add.s64 	%rd11, %rd2, %rd10;
	ld.global.f32 	%f34, [%rd11];
	div.rn.f32 	%f35, %f34, %f8;
	st.global.f32 	[%rd11], %f35;
	add.s32 	%r35, %r35, %r8;
	setp.lt.s32 	%p12, %r35, %r19;
	@%p12 bra 	$L__BB0_18;
$L__BB0_19:
	ret;

}


// ===== COMPILED SASS (sm_100) =====

	.target	sm_100

	.elftype	@"ET_EXEC"


//--------------------- .note.nv.tkinfo           --------------------------
	.section	.note.nv.tkinfo,"",@"SHT_NOTE"
	.sectionflags	@"SHF_NOTE_NV_TKINFO"
	.tkinfo
        /*0018*/ 	.word	0x00000002
        /*0030*/ 	.string	""
        /*0030*/ 	.string	"ptxas"
        /*0030*/ 	.string	"Cuda compilation tools, release 13.0, V13.0.88"
        /*0030*/ 	.string	"Build cuda_13.0.r13.0/compiler.36424714_0"
        /*0030*/ 	.string	"-arch sm_100 -m 64 "



//--------------------- .note.nv.cuinfo           --------------------------
	.section	.note.nv.cuinfo,"",@"SHT_NOTE"
	.sectionflags	@"SHF_NOTE_NV_CUINFO"
        /*0018*/ 	.short	0x0002
        /*001a*/ 	.short	0x0064
        /*001c*/ 	.short	0x0082
	.zero		2


//--------------------- .nv.info                  --------------------------
	.section	.nv.info,"",@"SHT_CUDA_INFO"
	.align	4


	//----- nvinfo : EIATTR_REGCOUNT
	.align		4
        /*0000*/ 	.byte	0x04, 0x2f
        /*0002*/ 	.short	(.L_1 - .L_0)
	.align		4
.L_0:
        /*0004*/ 	.word	index@(_Z7softmaxPfS_ii)
        /*0008*/ 	.word	0x00000016


	//----- nvinfo : EIATTR_FRAME_SIZE
	.align		4
.L_1:
        /*000c*/ 	.byte	0x04, 0x11
        /*000e*/ 	.short	(.L_3 - .L_2)
	.align		4
.L_2:
        /*0010*/ 	.word	index@($__internal_0_$__cuda_sm3x_div_rn_noftz_f32_slowpath)
        /*0014*/ 	.word	0x00000000


	//----- nvinfo : EIATTR_FRAME_SIZE
	.align		4
.L_3:
        /*0018*/ 	.byte	0x04, 0x11
        /*001a*/ 	.short	(.L_5 - .L_4)
	.align		4
.L_4:
        /*001c*/ 	.word	index@(_Z7softmaxPfS_ii)
        /*0020*/ 	.word	0x00000000


	//----- nvinfo : EIATTR_MIN_STACK_SIZE
	.align		4
.L_5:
        /*0024*/ 	.byte	0x04, 0x12
        /*0026*/ 	.short	(.L_7 - .L_6)
	.align		4
.L_6:
        /*0028*/ 	.word	index@(_Z7softmaxPfS_ii)
        /*002c*/ 	.word	0x00000000
.L_7:


//--------------------- .nv.compat                --------------------------
	.section	.nv.compat,"",@"SHT_CUDA_COMPAT_INFO"
	.align	4
        /*0000*/ 	.byte	0x02, 0x09, 0x00, 0x00, 0x02, 0x02, 0x01, 0x00, 0x02, 0x05, 0x05, 0x00, 0x03, 0x07, 0x01, 0x01
        /*0010*/ 	.byte	0x02, 0x03, 0x00, 0x00, 0x02, 0x06, 0x01, 0x00, 0x04, 0x0b, 0x08, 0x00, 0x01, 0x00, 0x00, 0x00
        /*0020*/ 	.byte	0x00, 0x00, 0x00, 0x00


//--------------------- .nv.info._Z7softmaxPfS_ii --------------------------
	.section	.nv.info._Z7softmaxPfS_ii,"",@"SHT_CUDA_INFO"
	.sectionflags	@""
	.align	4


	//----- nvinfo : EIATTR_CUDA_API_VERSION
	.align		4
        /*0000*/ 	.byte	0x04, 0x37
        /*0002*/ 	.short	(.L_9 - .L_8)
.L_8:
        /*0004*/ 	.word	0x00000082


	//----- nvinfo : EIATTR_KPARAM_INFO
	.align		4
.L_9:
        /*0008*/ 	.byte	0x04, 0x17
        /*000a*/ 	.short	(.L_11 - .L_10)
.L_10:
        /*000c*/ 	.word	0x00000000
        /*0010*/ 	.short	0x0003
        /*0012*/ 	.short	0x0014
        /*0014*/ 	.byte	0x00, 0xf0, 0x11, 0x00


	//----- nvinfo : EIATTR_KPARAM_INFO
	.align		4
.L_11:
        /*0018*/ 	.byte	0x04, 0x17
        /*001a*/ 	.short	(.L_13 - .L_12)
.L_12:
        /*001c*/ 	.word	0x00000000
        /*0020*/ 	.short	0x0002
        /*0022*/ 	.short	0x0010
        /*0024*/ 	.byte	0x00, 0xf0, 0x11, 0x00


	//----- nvinfo : EIATTR_KPARAM_INFO
	.align		4
.L_13:
        /*0028*/ 	.byte	0x04, 0x17
        /*002a*/ 	.short	(.L_15 - .L_14)
.L_14:
        /*002c*/ 	.word	0x00000000
        /*0030*/ 	.short	0x0001
        /*0032*/ 	.short	0x0008
        /*0034*/ 	.byte	0x00, 0xf5, 0x21, 0x00


	//----- nvinfo : EIATTR_KPARAM_INFO
	.align		4
.L_15:
        /*0038*/ 	.byte	0x04, 0x17
        /*003a*/ 	.short	(.L_17 - .L_16)
.L_16:
        /*003c*/ 	.word	0x00000000
        /*0040*/ 	.short	0x0000
        /*0042*/ 	.short	0x0000
        /*0044*/ 	.byte	0x00, 0xf5, 0x21, 0x00


	//----- nvinfo : EIATTR_SPARSE_MMA_MASK
	.align		4
.L_17:
        /*0048*/ 	.byte	0x03, 0x50
        /*004a*/ 	.short	0x0000


	//----- nvinfo : EIATTR_MAXREG_COUNT
	.align		4
        /*004c*/ 	.byte	0x03, 0x1b
        /*004e*/ 	.short	0x00ff


	//----- nvinfo : EIATTR_NUM_BARRIERS
	.align		4
        /*0050*/ 	.byte	0x02, 0x4c
        /*0052*/ 	.byte	0x01
	.zero		1


	//----- nvinfo : EIATTR_MERCURY_ISA_VERSION
	.align		4
        /*0054*/ 	.byte	0x03, 0x5f
        /*0056*/ 	.short	0x0101


	//----- nvinfo : EIATTR_VRC_CTA_INIT_COUNT
	.align		4
        /*0058*/ 	.byte	0x02, 0x4a
	.zero		1
	.zero		1


	//----- nvinfo : EIATTR_EXIT_INSTR_OFFSETS
	.align		4
        /*005c*/ 	.byte	0x04, 0x1c
        /*005e*/ 	.short	(.L_19 - .L_18)


	//   ....[0]....
.L_18:
        /*0060*/ 	.word	0x00000660


	//   ....[1]....
        /*0064*/ 	.word	0x000007b0


	//----- nvinfo : EIATTR_CRS_STACK_SIZE
	.align		4
.L_19:
        /*0068*/ 	.byte	0x04, 0x1e
        /*006a*/ 	.short	(.L_21 - .L_20)
.L_20:
        /*006c*/ 	.word	0x00000000


	//----- nvinfo : EIATTR_CBANK_PARAM_SIZE
	.align		4
.L_21:
        /*0070*/ 	.byte	0x03, 0x19
        /*0072*/ 	.short	0x0018


	//----- nvinfo : EIATTR_PARAM_CBANK
	.align		4
        /*0074*/ 	.byte	0x04, 0x0a
        /*0076*/ 	.short	(.L_23 - .L_22)
	.align		4
.L_22:
        /*0078*/ 	.word	index@(.nv.constant0._Z7softmaxPfS_ii)
        /*007c*/ 	.short	0x0380
        /*007e*/ 	.short	0x0018


	//----- nvinfo : EIATTR_SW_WAR
	.align		4
.L_23:
        /*0080*/ 	.byte	0x04, 0x36
        /*0082*/ 	.short	(.L_25 - .L_24)
.L_24:
        /*0084*/ 	.word	0x00000008
.L_25:


//--------------------- .nv.callgraph             --------------------------
	.section	.nv.callgraph,"",@"SHT_CUDA_CALLGRAPH"
	.align	4
	.sectionentsize	8
	.align		4
        /*0000*/ 	.word	0x00000000
	.align		4
        /*0004*/ 	.word	0xffffffff
	.align		4
        /*0008*/ 	.word	0x00000000
	.align		4
        /*000c*/ 	.word	0xfffffffe
	.align		4
        /*0010*/ 	.word	0x00000000
	.align		4
        /*0014*/ 	.word	0xfffffffd
	.align		4
        /*0018*/ 	.word	0x00000000
	.align		4
        /*001c*/ 	.word	0xfffffffc


//--------------------- .text._Z7softmaxPfS_ii    --------------------------
	.section	.text._Z7softmaxPfS_ii,"ax",@progbits
	.align	128
        .global         _Z7softmaxPfS_ii
        .type           _Z7softmaxPfS_ii,@function
        .size           _Z7softmaxPfS_ii,(.L_x_25 - _Z7softmaxPfS_ii)
        .other          _Z7softmaxPfS_ii,@"STO_CUDA_ENTRY STV_DEFAULT"
_Z7softmaxPfS_ii:
.text._Z7softmaxPfS_ii:
[----:B------:R-:W-:Y:S01]  /*0000*/  LDC R1, c[0x0][0x37c] ;  /* 0x0000df00ff017b82 */ /* 0x000fe20000000800 */
[----:B------:R-:W0:Y:S07]  /*0010*/  S2R R2, SR_TID.X ;  /* 0x0000000000027919 */ /* 0x000e2e0000002100 */
[----:B------:R-:W0:Y:S01]  /*0020*/  LDC R9, c[0x0][0x394] ;  /* 0x0000e500ff097b82 */ /* 0x000e220000000800 */
[----:B------:R-:W1:Y:S01]  /*0030*/  LDCU.64 UR6, c[0x0][0x358] ;  /* 0x00006b00ff0677ac */ /* 0x000e620008000a00 */
[----:B------:R-:W-:Y:S01]  /*0040*/  BSSY.RECONVERGENT B0, `(.L_x_0) ;  /* 0x0000010000007945 */ /* 0x000fe20003800200 */
[----:B------:R-:W-:-:S05]  /*0050*/  IMAD.MOV.U32 R11, RZ, RZ, -0x800001 ;  /* 0xff7fffffff0b7424 */ /* 0x000fca00078e00ff */
[----:B------:R-:W2:Y:S01]  /*0060*/  S2UR UR8, SR_CTAID.X ;  /* 0x00000000000879c3 */ /* 0x000ea20000002500 */
[----:B0-----:R-:W-:-:S13]  /*0070*/  ISETP.GE.AND P0, PT, R2, R9, PT ;  /* 0x000000090200720c */ /* 0x001fda0003f06270 */
[----:B-12---:R-:W-:Y:S05]  /*0080*/  @P0 BRA `(.L_x_1) ;  /* 0x00000000002c0947 */ /* 0x006fea0003800000 */
[----:B------:R-:W0:Y:S01]  /*0090*/  LDC R3, c[0x0][0x360] ;  /* 0x0000d800ff037b82 */ /* 0x000e220000000800 */
[----:B------:R-:W-:Y:S02]  /*00a0*/  IMAD.MOV.U32 R11, RZ, RZ, -0x800001 ;  /* 0xff7fffffff0b7424 */ /* 0x000fe400078e00ff */
[----:B------:R-:W-:-:S05]  /*00b0*/  IMAD.MOV.U32 R0, RZ, RZ, R2 ;  /* 0x000000ffff007224 */ /* 0x000fca00078e0002 */
[----:B------:R-:W1:Y:S02]  /*00c0*/  LDC.64 R6, c[0x0][0x380] ;  /* 0x0000e000ff067b82 */ /* 0x000e640000000a00 */
.L_x_2:
[----:B------:R-:W-:-:S04]  /*00d0*/  IMAD R5, R9, UR8, R0 ;  /* 0x0000000809057c24 */ /* 0x000fc8000f8e0200 */
[----:B-1----:R-:W-:-:S06]  /*00e0*/  IMAD.WIDE R4, R5, 0x4, R6 ;  /* 0x0000000405047825 */ /* 0x002fcc00078e0206 */
[----:B------:R-:W2:Y:S01]  /*00f0*/  LDG.E R4, desc[UR6][R4.64] ;  /* 0x0000000604047981 */ /* 0x000ea2000c1e1900 */
[----:B0-----:R-:W-:-:S05]  /*0100*/  IMAD.IADD R0, R3, 0x1, R0 ;  /* 0x0000000103007824 */ /* 0x001fca00078e0200 */
[----:B------:R-:W-:Y:S02]  /*0110*/  ISETP.GE.AND P0, PT, R0, R9, PT ;  /* 0x000000090000720c */ /* 0x000fe40003f06270 */
[----:B--2---:R-:W-:-:S11]  /*0120*/  FMNMX R11, R4, R11, !PT ;  /* 0x0000000b040b7209 */ /* 0x004fd60007800000 */
[----:B------:R-:W-:Y:S05]  /*0130*/  @!P0 BRA `(.L_x_2) ;  /* 0xfffffffc00e48947 */ /* 0x000fea000383ffff */
.L_x_1:
[----:B------:R-:W-:Y:S05]  /*0140*/  BSYNC.RECONVERGENT B0 ;  /* 0x0000000000007941 */ /* 0x000fea0003800200 */
.L_x_0:
[----:B------:R-:W0:Y:S01]  /*0150*/  S2UR UR5, SR_CgaCtaId ;  /* 0x00000000000579c3 */ /* 0x000e220000008800 */
[----:B------:R-:W-:Y:S01]  /*0160*/  UMOV UR4, 0x400 ;  /* 0x0000040000047882 */ /* 0x000fe20000000000 */
[----:B------:R-:W1:Y:S01]  /*0170*/  LDCU UR9, c[0x0][0x360] ;  /* 0x00006c00ff0977ac */ /* 0x000e620008000800 */
[----:B------:R-:W-:-:S05]  /*0180*/  IMAD.MOV.U32 R9, RZ, RZ, RZ ;  /* 0x000000ffff097224 */ /* 0x000fca00078e00ff */
[----:B------:R-:W2:Y:S01]  /*0190*/  LDC R3, c[0x0][0x394] ;  /* 0x0000e500ff037b82 */ /* 0x000ea20000000800 */
[----:B-1----:R-:W-:Y:S02]  /*01a0*/  UISETP.GE.U32.AND UP0, UPT, UR9, 0x2, UPT ;  /* 0x000000020900788c */ /* 0x002fe4000bf06070 */
[----:B0-----:R-:W-:-:S06]  /*01b0*/  ULEA UR4, UR5, UR4, 0x18 ;  /* 0x0000000405047291 */ /* 0x001fcc000f8ec0ff */
[C---:B------:R-:W-:Y:S02]  /*01c0*/  LEA R0, R2.reuse, UR4, 0x2 ;  /* 0x0000000402007c11 */ /* 0x040fe4000f8e10ff */
[----:B--2---:R-:W-:-:S03]  /*01d0*/  ISETP.GE.AND P1, PT, R2, R3, PT ;  /* 0x000000030200720c */ /* 0x004fc60003f26270 */
[----:B------:R0:W-:Y:S01]  /*01e0*/  STS [R0], R11 ;  /* 0x0000000b00007388 */ /* 0x0001e20000000800 */
[----:B------:R-:W-:Y:S06]  /*01f0*/  BAR.SYNC.DEFER_BLOCKING 0x0 ;  /* 0x0000000000007b1d */ /* 0x000fec0000010000 */
[----:B------:R-:W-:Y:S05]  /*0200*/  BRA.U !UP0, `(.L_x_3) ;  /* 0x0000000108307547 */ /* 0x000fea000b800000 */
[----:B------:R-:W-:-:S07]  /*0210*/  IMAD.U32 R4, RZ, RZ, UR9 ;  /* 0x00000009ff047e24 */ /* 0x000fce000f8e00ff */
.L_x_4:
[----:B------:R-:W-:-:S04]  /*0220*/  SHF.R.U32.HI R7, RZ, 0x1, R4 ;  /* 0x00000001ff077819 */ /* 0x000fc80000011604 */
[----:B------:R-:W-:-:S13]  /*0230*/  ISETP.GE.U32.AND P0, PT, R2, R7, PT ;  /* 0x000000070200720c */ /* 0x000fda0003f06070 */
[----:B------:R-:W-:Y:S01]  /*0240*/  @!P0 LEA R6, R7, R0, 0x2 ;  /* 0x0000000007068211 */ /* 0x000fe200078e10ff */
[----:B------:R-:W-:Y:S05]  /*0250*/  @!P0 LDS R5, [R0] ;  /* 0x0000000000058984 */ /* 0x000fea0000000800 */
[----:B------:R-:W1:Y:S02]  /*0260*/  @!P0 LDS R6, [R6] ;  /* 0x0000000006068984 */ /* 0x000e640000000800 */
[----:B-1----:R-:W-:-:S05]  /*0270*/  @!P0 FMNMX R5, R5, R6, !PT ;  /* 0x0000000605058209 */ /* 0x002fca0007800000 */
[----:B------:R1:W-:Y:S01]  /*0280*/  @!P0 STS [R0], R5 ;  /* 0x0000000500008388 */ /* 0x0003e20000000800 */
[----:B------:R-:W-:Y:S01]  /*0290*/  BAR.SYNC.DEFER_BLOCKING 0x0 ;  /* 0x0000000000007b1d */ /* 0x000fe20000010000 */
[----:B------:R-:W-:Y:S01]  /*02a0*/  ISETP.GT.U32.AND P0, PT, R4, 0x3, PT ;  /* 0x000000030400780c */ /* 0x000fe20003f04070 */
[----:B------:R-:W-:-:S12]  /*02b0*/  IMAD.MOV.U32 R4, RZ, RZ, R7 ;  /* 0x000000ffff047224 */ /* 0x000fd800078e0007 */
[----:B-1----:R-:W-:Y:S05]  /*02c0*/  @P0 BRA `(.L_x_4) ;  /* 0xfffffffc00d40947 */ /* 0x002fea000383ffff */
.L_x_3:
[----:B------:R-:W-:Y:S04]  /*02d0*/  BSSY.RECONVERGENT B0, `(.L_x_5) ;  /* 0x000001e000007945 */ /* 0x000fe80003800200 */
[----:B------:R-:W-:Y:S05]  /*02e0*/  @P1 BRA `(.L_x_6) ;  /* 0x0000000000701947 */ /* 0x000fea0003800000 */
[----:B------:R-:W1:Y:S01]  /*02f0*/  S2UR UR5, SR_CgaCtaId ;  /* 0x00000000000579c3 */ /* 0x000e620000008800 */
[----:B------:R-:W-:Y:S01]  /*0300*/  UMOV UR4, 0x400 ;  /* 0x0000040000047882 */ /* 0x000fe20000000000 */
[----:B------:R-:W-:Y:S02]  /*0310*/  IMAD.MOV.U32 R9, RZ, RZ, RZ ;  /* 0x000000ffff097224 */ /* 0x000fe400078e00ff */
[----:B------:R-:W-:-:S04]  /*0320*/  IMAD.MOV.U32 R12, RZ, RZ, R2 ;  /* 0x000000ffff0c7224 */ /* 0x000fc800078e0002 */
[----:B------:R-:W2:Y:S08]  /*0330*/  LDC.64 R4, c[0x0][0x380] ;  /* 0x0000e000ff047b82 */ /* 0x000eb00000000a00 */
[----:B------:R-:W3:Y:S01]  /*0340*/  LDC.64 R6, c[0x0][0x388] ;  /* 0x0000e200ff067b82 */ /* 0x000ee20000000a00 */
[----:B-1----:R-:W-:-:S09]  /*0350*/  ULEA UR4, UR5, UR4, 0x18 ;  /* 0x0000000405047291 */ /* 0x002fd2000f8ec0ff */
[----:B------:R-:W1:Y:S03]  /*0360*/  LDS R8, [UR4] ;  /* 0x00000004ff087984 */ /* 0x000e660008000800 */
.L_x_7:
[----:B------:R-:W-:-:S04]  /*0370*/  IMAD R13, R3, UR8, R12 ;  /* 0x00000008030d7c24 */ /* 0x000fc8000f8e020c */
[----:B0-2-4-:R-:W-:-:S06]  /*0380*/  IMAD.WIDE R10, R13, 0x4, R4 ;  /* 0x000000040d0a7825 */ /* 0x015fcc00078e0204 */
[----:B------:R-:W1:Y:S01]  /*0390*/  LDG.E R11, desc[UR6][R10.64] ;  /* 0x000000060a0b7981 */ /* 0x000e62000c1e1900 */
[----:B------:R-:W-:Y:S02]  /*03a0*/  IMAD.MOV.U32 R15, RZ, RZ, 0x3bbb989d ;  /* 0x3bbb989dff0f7424 */ /* 0x000fe400078e00ff */
[----:B------:R-:W-:Y:S02]  /*03b0*/  IMAD.MOV.U32 R16, RZ, RZ, 0x437c0000 ;  /* 0x437c0000ff107424 */ /* 0x000fe400078e00ff */
[----:B------:R-:W-:-:S05]  /*03c0*/  VIADD R12, R12, UR9 ;  /* 0x000000090c0c7c36 */ /* 0x000fca0008000000 */
[----:B------:R-:W-:Y:S01]  /*03d0*/  ISETP.GE.AND P0, PT, R12, R3, PT ;  /* 0x000000030c00720c */ /* 0x000fe20003f06270 */
[----:B-1----:R-:W-:Y:S01]  /*03e0*/  FADD R14, -R8, R11 ;  /* 0x0000000b080e7221 */ /* 0x002fe20000000100 */
[----:B---3--:R-:W-:-:S04]  /*03f0*/  IMAD.WIDE R10, R13, 0x4, R6 ;  /* 0x000000040d0a7825 */ /* 0x008fc800078e0206 */
[----:B------:R-:W-:-:S04]  /*0400*/  FFMA.SAT R15, R14, R15, 0.5 ;  /* 0x3f0000000e0f7423 */ /* 0x000fc8000000200f */
[----:B------:R-:W-:-:S04]  /*0410*/  FFMA.RM R15, R15, R16, 12582913 ;  /* 0x4b4000010f0f7423 */ /* 0x000fc80000004010 */
[C---:B------:R-:W-:Y:S01]  /*0420*/  FADD R17, R15.reuse, -12583039 ;  /* 0xcb40007f0f117421 */ /* 0x040fe20000000000 */
[----:B------:R-:W-:-:S03]  /*0430*/  SHF.L.U32 R15, R15, 0x17, RZ ;  /* 0x000000170f0f7819 */ /* 0x000fc600000006ff */
[----:B------:R-:W-:-:S04]  /*0440*/  FFMA R17, R14, 1.4426950216293334961, -R17 ;  /* 0x3fb8aa3b0e117823 */ /* 0x000fc80000000811 */
[----:B------:R-:W-:-:S04]  /*0450*/  FFMA R17, R14, 1.925963033500011079e-08, R17 ;  /* 0x32a570600e117823 */ /* 0x000fc80000000011 */
[----:B------:R-:W0:Y:S02]  /*0460*/  MUFU.EX2 R14, R17 ;  /* 0x00000011000e7308 */ /* 0x000e240000000800 */
[----:B0-----:R-:W-:-:S04]  /*0470*/  FMUL R14, R15, R14 ;  /* 0x0000000e0f0e7220 */ /* 0x001fc80000400000 */
[----:B------:R-:W-:Y:S01]  /*0480*/  FADD R9, R14, R9 ;  /* 0x000000090e097221 */ /* 0x000fe20000000000 */
[----:B------:R4:W-:Y:S01]  /*0490*/  STG.E desc[UR6][R10.64], R14 ;  /* 0x0000000e0a007986 */ /* 0x0009e2000c101906 */
[----:B------:R-:W-:Y:S05]  /*04a0*/  @!P0 BRA `(.L_x_7) ;  /* 0xfffffffc00b08947 */ /* 0x000fea000383ffff */
.L_x_6:
[----:B------:R-:W-:Y:S05]  /*04b0*/  BSYNC.RECONVERGENT B0 ;  /* 0x0000000000007941 */ /* 0x000fea0003800200 */
.L_x_5:
[----:B------:R1:W-:Y:S01]  /*04c0*/  STS [R0], R9 ;  /* 0x0000000900007388 */ /* 0x0003e20000000800 */
[----:B------:R-:W-:Y:S01]  /*04d0*/  UISETP.GE.U32.AND UP0, UPT, UR9, 0x2, UPT ;  /* 0x000000020900788c */ /* 0x000fe2000bf06070 */
[----:B------:R-:W-:Y:S08]  /*04e0*/  BAR.SYNC.DEFER_BLOCKING 0x0 ;  /* 0x0000000000007b1d */ /* 0x000ff00000010000 */
[----:B-1----:R-:W-:Y:S05]  /*04f0*/  BRA.U !UP0, `(.L_x_8) ;  /* 0x0000000108307547 */ /* 0x002fea000b800000 */
[----:B------:R-:W-:-:S07]  /*0500*/  IMAD.U32 R3, RZ, RZ, UR9 ;  /* 0x00000009ff037e24 */ /* 0x000fce000f8e00ff */
.L_x_9:
[----:B------:R-:W-:-:S04]  /*0510*/  SHF.R.U32.HI R7, RZ, 0x1, R3 ;  /* 0x00000001ff077819 */ /* 0x000fc80000011603 */
[----:B------:R-:W-:-:S13]  /*0520*/  ISETP.GE.U32.AND P0, PT, R2, R7, PT ;  /* 0x000000070200720c */ /* 0x000fda0003f06070 */
[----:B------:R-:W-:Y:S01]  /*0530*/  @!P0 IMAD R4, R7, 0x4, R0 ;  /* 0x0000000407048824 */ /* 0x000fe200078e0200 */
[----:B------:R-:W-:Y:S05]  /*0540*/  @!P0 LDS R5, [R0] ;  /* 0x0000000000058984 */ /* 0x000fea0000000800 */
[----:B------:R-:W1:Y:S02]  /*0550*/  @!P0 LDS R4, [R4] ;  /* 0x0000000004048984 */ /* 0x000e640000000800 */
[----:B-1----:R-:W-:-:S05]  /*0560*/  @!P0 FADD R5, R4, R5 ;  /* 0x0000000504058221 */ /* 0x002fca0000000000 */
[----:B------:R1:W-:Y:S01]  /*0570*/  @!P0 STS [R0], R5 ;  /* 0x0000000500008388 */ /* 0x0003e20000000800 */
[----:B------:R-:W-:Y:S01]  /*0580*/  BAR.SYNC.DEFER_BLOCKING 0x0 ;  /* 0x0000000000007b1d */ /* 0x000fe20000010000 */
[----:B------:R-:W-:Y:S01]  /*0590*/  ISETP.GT.U32.AND P0, PT, R3, 0x3, PT ;  /* 0x000000030300780c */ /* 0x000fe20003f04070 */
[----:B------:R-:W-:-:S12]  /*05a0*/  IMAD.MOV.U32 R3, RZ, RZ, R7 ;  /* 0x000000ffff037224 */ /* 0x000fd800078e0007 */
[----:B-1----:R-:W-:Y:S05]  /*05b0*/  @P0 BRA `(.L_x_9) ;  /* 0xfffffffc00d40947 */ /* 0x002fea000383ffff */
.L_x_8:
[----:B------:R-:W1:Y:S01]  /*05c0*/  S2UR UR5, SR_CgaCtaId ;  /* 0x00000000000579c3 */ /* 0x000e620000008800 */
[----:B------:R-:W-:-:S07]  /*05d0*/  UMOV UR4, 0x400 ;  /* 0x0000040000047882 */ /* 0x000fce0000000000 */
[----:B------:R-:W2:Y:S08]  /*05e0*/  LDC R9, c[0x0][0x394] ;  /* 0x0000e500ff097b82 */ /* 0x000eb00000000800 */
[----:B------:R-:W3:Y:S01]  /*05f0*/  LDC.64 R4, c[0x0][0x388] ;  /* 0x0000e200ff047b82 */ /* 0x000ee20000000a00 */
[----:B-1----:R-:W-:Y:S01]  /*0600*/  ULEA UR4, UR5, UR4, 0x18 ;  /* 0x0000000405047291 */ /* 0x002fe2000f8ec0ff */
[----:B------:R-:W1:Y:S08]  /*0610*/  LDCU UR5, c[0x0][0x394] ;  /* 0x00007280ff0577ac */ /* 0x000e700008000800 */
[----:B------:R-:W0:Y:S02]  /*0620*/  LDS R3, [UR4] ;  /* 0x00000004ff037984 */ /* 0x000e240008000800 */
[----:B------:R-:W5:Y:S01]  /*0630*/  LDCU UR4, c[0x0][0x394] ;  /* 0x00007280ff0477ac */ /* 0x000f620008000800 */
[----:B------:R-:W-:Y:S01]  /*0640*/  BAR.SYNC.DEFER_BLOCKING 0x0 ;  /* 0x0000000000007b1d */ /* 0x000fe20000010000 */
[----:B-----5:R-:W-:-:S13]  /*0650*/  ISETP.GE.AND P0, PT, R2, UR4, PT ;  /* 0x0000000402007c0c */ /* 0x020fda000bf06270 */
[----:B-123--:R-:W-:Y:S05]  /*0660*/  @P0 EXIT ;  /* 0x000000000000094d */ /* 0x00efea0003800000 */
.L_x_12:
[----:B------:R-:W-:-:S04]  /*0670*/  IMAD R7, R9, UR8, R2 ;  /* 0x0000000809077c24 */ /* 0x000fc8000f8e0202 */
[----:B------:R-:W-:-:S05]  /*0680*/  IMAD.WIDE R6, R7, 0x4, R4 ;  /* 0x0000000407067825 */ /* 0x000fca00078e0204 */
[----:B0-----:R-:W2:Y:S01]  /*0690*/  LDG.E R0, desc[UR6][R6.64] ;  /* 0x0000000606007981 */ /* 0x001ea2000c1e1900 */
[----:B------:R-:W4:Y:S01]  /*06a0*/  MUFU.RCP R8, R3 ;  /* 0x0000000300087308 */ /* 0x000f220000001000 */
[----:B------:R-:W-:Y:S01]  /*06b0*/  BSSY.RECONVERGENT B0, `(.L_x_10) ;  /* 0x000000b000007945 */ /* 0x000fe20003800200 */
[----:B----4-:R-:W-:-:S04]  /*06c0*/  FFMA R11, -R3, R8, 1 ;  /* 0x3f800000030b7423 */ /* 0x010fc80000000108 */
[----:B------:R-:W-:Y:S02]  /*06d0*/  FFMA R11, R8, R11, R8 ;  /* 0x0000000b080b7223 */ /* 0x000fe40000000008 */
[----:B--2---:R-:W0:Y:S02]  /*06e0*/  FCHK P0, R0, R3 ;  /* 0x0000000300007302 */ /* 0x004e240000000000 */
[----:B------:R-:W-:-:S04]  /*06f0*/  FFMA R8, R0, R11, RZ ;  /* 0x0000000b00087223 */ /* 0x000fc800000000ff */
[----:B------:R-:W-:-:S04]  /*0700*/  FFMA R10, -R3, R8, R0 ;  /* 0x00000008030a7223 */ /* 0x000fc80000000100 */
[----:B------:R-:W-:Y:S01]  /*0710*/  FFMA R11, R11, R10, R8 ;  /* 0x0000000a0b0b7223 */ /* 0x000fe20000000008 */
[----:B0-----:R-:W-:Y:S06]  /*0720*/  @!P0 BRA `(.L_x_11) ;  /* 0x00000000000c8947 */ /* 0x001fec0003800000 */
[----:B------:R-:W-:-:S07]  /*0730*/  MOV R8, 0x750 ;  /* 0x0000075000087802 */ /* 0x000fce0000000f00 */
[----:B------:R-:W-:Y:S05]  /*0740*/  CALL.REL.NOINC `($__internal_0_$__cuda_sm3x_div_rn_noftz_f32_slowpath) ;  /* 0x00000000001c7944 */ /* 0x000fea0003c00000 */
[----:B------:R-:W-:-:S07]  /*0750*/  IMAD.MOV.U32 R11, RZ, RZ, R0 ;  /* 0x000000ffff0b7224 */ /* 0x000fce00078e0000 */
.L_x_11:
[----:B------:R-:W-:Y:S05]  /*0760*/  BSYNC.RECONVERGENT B0 ;  /* 0x0000000000007941 */ /* 0x000fea0003800200 */
.L_x_10:
[----:B------:R1:W-:Y:S01]  /*0770*/  STG.E desc[UR6][R6.64], R11 ;  /* 0x0000000b06007986 */ /* 0x0003e2000c101906 */
[----:B------:R-:W-:-:S04]  /*0780*/  IADD3 R2, PT, PT, R2, UR9, RZ ;  /* 0x0000000902027c10 */ /* 0x000fc8000fffe0ff */
[----:B------:R-:W-:-:S13]  /*0790*/  ISETP.GE.AND P0, PT, R2, UR5, PT ;  /* 0x0000000502007c0c */ /* 0x000fda000bf06270 */
[----:B-1----:R-:W-:Y:S05]  /*07a0*/  @!P0 BRA `(.L_x_12) ;  /* 0xfffffffc00b08947 */ /* 0x002fea000383ffff */
[----:B------:R-:W-:Y:S05]  /*07b0*/  EXIT ;  /* 0x000000000000794d */ /* 0x000fea0003800000 */
        .weak           $__internal_0_$__cuda_sm3x_div_rn_noftz_f32_slowpath
        .type           $__internal_0_$__cuda_sm3x_div_rn_noftz_f32_slowpath,@function
        .size           $__internal_0_$__cuda_sm3x_div_rn_noftz_f32_slowpath,(.L_x_25 - $__internal_0_$__cuda_sm3x_div_rn_noftz_f32_slowpath)
$__internal_0_$__cuda_sm3x_div_rn_noftz_f32_slowpath:
[--C-:B------:R-:W-:Y:S01]  /*07c0*/  SHF.R.U32.HI R11, RZ, 0x17, R3.reuse ;  /* 0x00000017ff0b7819 */ /* 0x100fe20000011603 */
[----:B------:R-:W-:Y:S01]  /*07d0*/  BSSY.RECONVERGENT B1, `(.L_x_13) ;  /* 0x0000064000017945 */ /* 0x000fe20003800200 */
[--C-:B------:R-:W-:Y:S01]  /*07e0*/  SHF.R.U32.HI R10, RZ, 0x17, R0.reuse ;  /* 0x00000017ff0a7819 */ /* 0x100fe20000011600 */
[----:B------:R-:W-:Y:S01]  /*07f0*/  IMAD.MOV.U32 R12, RZ, RZ, R0 ;  /* 0x000000ffff0c7224 */ /* 0x000fe200078e0000 */
[----:B------:R-:W-:Y:S01]  /*0800*/  LOP3.LUT R11, R11, 0xff, RZ, 0xc0, !PT ;  /* 0x000000ff0b0b7812 */ /* 0x000fe200078ec0ff */
[----:B------:R-:W-:Y:S01]  /*0810*/  IMAD.MOV.U32 R13, RZ, RZ, R3 ;  /* 0x000000ffff0d7224 */ /* 0x000fe200078e0003 */
[----:B------:R-:W-:-:S03]  /*0820*/  LOP3.LUT R16, R10, 0xff, RZ, 0xc0, !PT ;  /* 0x000000ff0a107812 */ /* 0x000fc600078ec0ff */
[----:B------:R-:W-:Y:S02]  /*0830*/  VIADD R14, R11, 0xffffffff ;  /* 0xffffffff0b0e7836 */ /* 0x000fe40000000000 */
[----:B------:R-:W-:-:S03]  /*0840*/  VIADD R15, R16, 0xffffffff ;  /* 0xffffffff100f7836 */ /* 0x000fc60000000000 */
[----:B------:R-:W-:-:S04]  /*0850*/  ISETP.GT.U32.AND P0, PT, R14, 0xfd, PT ;  /* 0x000000fd0e00780c */ /* 0x000fc80003f04070 */
[----:B------:R-:W-:-:S13]  /*0860*/  ISETP.GT.U32.OR P0, PT, R15, 0xfd, P0 ;  /* 0x000000fd0f00780c */ /* 0x000fda0000704470 */
[----:B------:R-:W-:Y:S01]  /*0870*/  @!P0 IMAD.MOV.U32 R10, RZ, RZ, RZ ;  /* 0x000000ffff0a8224 */ /* 0x000fe200078e00ff */
[----:B------:R-:W-:Y:S06]  /*0880*/  @!P0 BRA `(.L_x_14) ;  /* 0x00000000005c8947 */ /* 0x000fec0003800000 */
[----:B------:R-:W-:Y:S02]  /*0890*/  FSETP.GTU.FTZ.AND P1, PT, |R3|, +INF , PT ;  /* 0x7f8000000300780b */ /* 0x000fe40003f3c200 */
[----:B------:R-:W-:-:S04]  /*08a0*/  FSETP.GTU.FTZ.AND P0, PT, |R0|, +INF , PT ;  /* 0x7f8000000000780b */ /* 0x000fc80003f1c200 */
[----:B------:R-:W-:-:S13]  /*08b0*/  PLOP3.LUT P0, PT, P0, P1, PT, 0xf8, 0x8f ;  /* 0x00000000008f781c */ /* 0x000fda0000703f70 */
[----:B------:R-:W-:Y:S05]  /*08c0*/  @P0 BRA `(.L_x_15) ;  /* 0x00000004004c0947 */ /* 0x000fea0003800000 */
[----:B------:R-:W-:-:S13]  /*08d0*/  LOP3.LUT P0, RZ, R13, 0x7fffffff, R12, 0xc8, !PT ;  /* 0x7fffffff0dff7812 */ /* 0x000fda000780c80c */
[----:B------:R-:W-:Y:S05]  /*08e0*/  @!P0 BRA `(.L_x_16) ;  /* 0x00000004003c8947 */ /* 0x000fea0003800000 */
[C---:B------:R-:W-:Y:S02]  /*08f0*/  FSETP.NEU.FTZ.AND P2, PT, |R0|.reuse, +INF , PT ;  /* 0x7f8000000000780b */ /* 0x040fe40003f5d200 */
[----:B------:R-:W-:Y:S02]  /*0900*/  FSETP.NEU.FTZ.AND P1, PT, |R3|, +INF , PT ;  /* 0x7f8000000300780b */ /* 0x000fe40003f3d200 */
[----:B------:R-:W-:-:S11]  /*0910*/  FSETP.NEU.FTZ.AND P0, PT, |R0|, +INF , PT ;  /* 0x7f8000000000780b */ /* 0x000fd60003f1d200 */
[----:B------:R-:W-:Y:S05]  /*0920*/  @!P1 BRA !P2, `(.L_x_16) ;  /* 0x00000004002c9947 */ /* 0x000fea0005000000 */
[----:B------:R-:W-:-:S04]  /*0930*/  LOP3.LUT P2, RZ, R12, 0x7fffffff, RZ, 0xc0, !PT ;  /* 0x7fffffff0cff7812 */ /* 0x000fc8000784c0ff */
[----:B------:R-:W-:-:S13]  /*0940*/  PLOP3.LUT P1, PT, P1, P2, PT, 0x2f, 0xf2 ;  /* 0x0000000000f2781c */ /* 0x000fda0000f24577 */
[----:B------:R-:W-:Y:S05]  /*0950*/  @P1 BRA `(.L_x_17) ;  /* 0x0000000400181947 */ /* 0x000fea0003800000 */
[----:B------:R-:W-:-:S04]  /*0960*/  LOP3.LUT P1, RZ, R13, 0x7fffffff, RZ, 0xc0, !PT ;  /* 0x7fffffff0dff7812 */ /* 0x000fc8000782c0ff */
[----:B------:R-:W-:-:S13]  /*0970*/  PLOP3.LUT P0, PT, P0, P1, PT, 0x2f, 0xf2 ;  /* 0x0000000000f2781c */ /* 0x000fda0000702577 */
[----:B------:R-:W-:Y:S05]  /*0980*/  @P0 BRA `(.L_x_18) ;  /* 0x0000000400000947 */ /* 0x000fea0003800000 */
[----:B------:R-:W-:Y:S02]  /*0990*/  ISETP.GE.AND P0, PT, R15, RZ, PT ;  /* 0x000000ff0f00720c */ /* 0x000fe40003f06270 */
[----:B------:R-:W-:-:S11]  /*09a0*/  ISETP.GE.AND P1, PT, R14, RZ, PT ;  /* 0x000000ff0e00720c */ /* 0x000fd60003f26270 */
[----:B------:R-:W-:Y:S01]  /*09b0*/  @P0 MOV R10, RZ ;  /* 0x000000ff000a0202 */ /* 0x000fe20000000f00 */
[----:B------:R-:W-:Y:S02]  /*09c0*/  @!P0 IMAD.MOV.U32 R10, RZ, RZ, -0x40 ;  /* 0xffffffc0ff0a8424 */ /* 0x000fe400078e00ff */
[----:B------:R-:W-:Y:S01]  /*09d0*/  @!P0 FFMA R12, R0, 1.84467440737095516160e+19, RZ ;  /* 0x5f800000000c8823 */ /* 0x000fe200000000ff */
[----:B------:R-:W-:Y:S01]  /*09e0*/  @!P1 FFMA R13, R3, 1.84467440737095516160e+19, RZ ;  /* 0x5f800000030d9823 */ /* 0x000fe200000000ff */
[----:B------:R-:W-:-:S07]  /*09f0*/  @!P1 VIADD R10, R10, 0x40 ;  /* 0x000000400a0a9836 */ /* 0x000fce0000000000 */
.L_x_14:
[----:B------:R-:W-:Y:S01]  /*0a00*/  LEA R0, R11, 0xc0800000, 0x17 ;  /* 0xc08000000b007811 */ /* 0x000fe200078eb8ff */
[----:B------:R-:W-:Y:S04]  /*0a10*/  BSSY.RECONVERGENT B2, `(.L_x_19) ;  /* 0x0000036000027945 */ /* 0x000fe80003800200 */
[----:B------:R-:W-:Y:S02]  /*0a20*/  IMAD.IADD R14, R13, 0x1, -R0 ;  /* 0x000000010d0e7824 */ /* 0x000fe400078e0a00 */
[----:B------:R-:W-:Y:S02]  /*0a30*/  VIADD R13, R16, 0xffffff81 ;  /* 0xffffff81100d7836 */ /* 0x000fe40000000000 */
[----:B------:R-:W0:Y:S01]  /*0a40*/  MUFU.RCP R15, R14 ;  /* 0x0000000e000f7308 */ /* 0x000e220000001000 */
[----:B------:R-:W-:Y:S01]  /*0a50*/  FADD.FTZ R17, -R14, -RZ ;  /* 0x800000ff0e117221 */ /* 0x000fe20000010100 */
[C---:B------:R-:W-:Y:S01]  /*0a60*/  IMAD R0, R13.reuse, -0x800000, R12 ;  /* 0xff8000000d007824 */ /* 0x040fe200078e020c */
[----:B------:R-:W-:-:S04]  /*0a70*/  IADD3 R13, PT, PT, R13, 0x7f, -R11 ;  /* 0x0000007f0d0d7810 */ /* 0x000fc80007ffe80b */
[----:B------:R-:W-:Y:S01]  /*0a80*/  IADD3 R13, PT, PT, R13, R10, RZ ;  /* 0x0000000a0d0d7210 */ /* 0x000fe20007ffe0ff */
[----:B0-----:R-:W-:-:S04]  /*0a90*/  FFMA R16, R15, R17, 1 ;  /* 0x3f8000000f107423 */ /* 0x001fc80000000011 */
[----:B------:R-:W-:-:S04]  /*0aa0*/  FFMA R19, R15, R16, R15 ;  /* 0x000000100f137223 */ /* 0x000fc8000000000f */
[----:B------:R-:W-:-:S04]  /*0ab0*/  FFMA R12, R0, R19, RZ ;  /* 0x00000013000c7223 */ /* 0x000fc800000000ff */
[----:B------:R-:W-:-:S04]  /*0ac0*/  FFMA R15, R17, R12, R0 ;  /* 0x0000000c110f7223 */ /* 0x000fc80000000000 */
[----:B------:R-:W-:-:S04]  /*0ad0*/  FFMA R16, R19, R15, R12 ;  /* 0x0000000f13107223 */ /* 0x000fc8000000000c */
[----:B------:R-:W-:-:S04]  /*0ae0*/  FFMA R17, R17, R16, R0 ;  /* 0x0000001011117223 */ /* 0x000fc80000000000 */
[----:B------:R-:W-:-:S05]  /*0af0*/  FFMA R0, R19, R17, R16 ;  /* 0x0000001113007223 */ /* 0x000fca0000000010 */
[----:B------:R-:W-:-:S04]  /*0b00*/  SHF.R.U32.HI R11, RZ, 0x17, R0 ;  /* 0x00000017ff0b7819 */ /* 0x000fc80000011600 */
[----:B------:R-:W-:-:S05]  /*0b10*/  LOP3.LUT R11, R11, 0xff, RZ, 0xc0, !PT ;  /* 0x000000ff0b0b7812 */ /* 0x000fca00078ec0ff */
[----:B------:R-:W-:-:S04]  /*0b20*/  IMAD.IADD R14, R11, 0x1, R13 ;  /* 0x000000010b0e7824 */ /* 0x000fc800078e020d */
[----:B------:R-:W-:-:S05]  /*0b30*/  VIADD R10, R14, 0xffffffff ;  /* 0xffffffff0e0a7836 */ /* 0x000fca0000000000 */
[----:B------:R-:W-:-:S13]  /*0b40*/  ISETP.GE.U32.AND P0, PT, R10, 0xfe, PT ;  /* 0x000000fe0a00780c */ /* 0x000fda0003f06070 */
[----:B------:R-:W-:Y:S05]  /*0b50*/  @!P0 BRA `(.L_x_20) ;  /* 0x0000000000808947 */ /* 0x000fea0003800000 */
[----:B------:R-:W-:-:S13]  /*0b60*/  ISETP.GT.AND P0, PT, R14, 0xfe, PT ;  /* 0x000000fe0e00780c */ /* 0x000fda0003f04270 */
[----:B------:R-:W-:Y:S05]  /*0b70*/  @P0 BRA `(.L_x_21) ;  /* 0x00000000006c0947 */ /* 0x000fea0003800000 */
[----:B------:R-:W-:-:S13]  /*0b80*/  ISETP.GE.AND P0, PT, R14, 0x1, PT ;  /* 0x000000010e00780c */ /* 0x000fda0003f06270 */
[----:B------:R-:W-:Y:S05]  /*0b90*/  @P0 BRA `(.L_x_22) ;  /* 0x0000000000740947 */ /* 0x000fea0003800000 */
[----:B------:R-:W-:Y:S02]  /*0ba0*/  ISETP.GE.AND P0, PT, R14, -0x18, PT ;  /* 0xffffffe80e00780c */ /* 0x000fe40003f06270 */
[----:B------:R-:W-:-:S11]  /*0bb0*/  LOP3.LUT R0, R0, 0x80000000, RZ, 0xc0, !PT ;  /* 0x8000000000007812 */ /* 0x000fd600078ec0ff */
[----:B------:R-:W-:Y:S05]  /*0bc0*/  @!P0 BRA `(.L_x_22) ;  /* 0x0000000000688947 */ /* 0x000fea0003800000 */
[CCC-:B------:R-:W-:Y:S01]  /*0bd0*/  FFMA.RZ R10, R19.reuse, R17.reuse, R16.reuse ;  /* 0x00000011130a7223 */ /* 0x1c0fe2000000c010 */
[C---:B------:R-:W-:Y:S02]  /*0be0*/  VIADD R13, R14.reuse, 0x20 ;  /* 0x000000200e0d7836 */ /* 0x040fe40000000000 */
[CCC-:B------:R-:W-:Y:S01]  /*0bf0*/  FFMA.RM R11, R19.reuse, R17.reuse, R16.reuse ;  /* 0x00000011130b7223 */ /* 0x1c0fe20000004010 */
[----:B------:R-:W-:Y:S02]  /*0c00*/  ISETP.NE.AND P2, PT, R14, RZ, PT ;  /* 0x000000ff0e00720c */ /* 0x000fe40003f45270 */
[----:B------:R-:W-:Y:S01]  /*0c10*/  LOP3.LUT R12, R10, 0x7fffff, RZ, 0xc0, !PT ;  /* 0x007fffff0a0c7812 */ /* 0x000fe200078ec0ff */
[----:B------:R-:W-:Y:S01]  /*0c20*/  FFMA.RP R10, R19, R17, R16 ;  /* 0x00000011130a7223 */ /* 0x000fe20000008010 */
[----:B------:R-:W-:Y:S01]  /*0c30*/  ISETP.NE.AND P1, PT, R14, RZ, PT ;  /* 0x000000ff0e00720c */ /* 0x000fe20003f25270 */
[----:B------:R-:W-:Y:S01]  /*0c40*/  IMAD.MOV R14, RZ, RZ, -R14 ;  /* 0x000000ffff0e7224 */ /* 0x000fe200078e0a0e */
[----:B------:R-:W-:-:S02]  /*0c50*/  LOP3.LUT R12, R12, 0x800000, RZ, 0xfc, !PT ;  /* 0x008000000c0c7812 */ /* 0x000fc400078efcff */
[----:B------:R-:W-:Y:S02]  /*0c60*/  FSETP.NEU.FTZ.AND P0, PT, R10, R11, PT ;  /* 0x0000000b0a00720b */ /* 0x000fe40003f1d000 */
[----:B------:R-:W-:Y:S02]  /*0c70*/  SHF.L.U32 R13, R12, R13, RZ ;  /* 0x0000000d0c0d7219 */ /* 0x000fe400000006ff */
[----:B------:R-:W-:Y:S02]  /*0c80*/  SEL R11, R14, RZ, P2 ;  /* 0x000000ff0e0b7207 */ /* 0x000fe40001000000 */
[----:B------:R-:W-:Y:S02]  /*0c90*/  ISETP.NE.AND P1, PT, R13, RZ, P1 ;  /* 0x000000ff0d00720c */ /* 0x000fe40000f25270 */
[----:B------:R-:W-:Y:S02]  /*0ca0*/  SHF.R.U32.HI R11, RZ, R11, R12 ;  /* 0x0000000bff0b7219 */ /* 0x000fe4000001160c */
[----:B------:R-:W-:-:S02]  /*0cb0*/  PLOP3.LUT P0, PT, P0, P1, PT, 0xf8, 0x8f ;  /* 0x00000000008f781c */ /* 0x000fc40000703f70 */
[----:B------:R-:W-:Y:S02]  /*0cc0*/  SHF.R.U32.HI R13, RZ, 0x1, R11 ;  /* 0x00000001ff0d7819 */ /* 0x000fe4000001160b */
[----:B------:R-:W-:-:S04]  /*0cd0*/  SEL R10, RZ, 0x1, !P0 ;  /* 0x00000001ff0a7807 */ /* 0x000fc80004000000 */
[----:B------:R-:W-:-:S04]  /*0ce0*/  LOP3.LUT R10, R10, 0x1, R13, 0xf8, !PT ;  /* 0x000000010a0a7812 */ /* 0x000fc800078ef80d */
[----:B------:R-:W-:-:S04]  /*0cf0*/  LOP3.LUT R10, R10, R11, RZ, 0xc0, !PT ;  /* 0x0000000b0a0a7212 */ /* 0x000fc800078ec0ff */
[----:B------:R-:W-:-:S04]  /*0d00*/  IADD3 R13, PT, PT, R13, R10, RZ ;  /* 0x0000000a0d0d7210 */ /* 0x000fc80007ffe0ff */
[----:B------:R-:W-:Y:S01]  /*0d10*/  LOP3.LUT R0, R13, R0, RZ, 0xfc, !PT ;  /* 0x000000000d007212 */ /* 0x000fe200078efcff */
[----:B------:R-:W-:Y:S06]  /*0d20*/  BRA `(.L_x_22) ;  /* 0x0000000000107947 */ /* 0x000fec0003800000 */
.L_x_21:
[----:B------:R-:W-:-:S04]  /*0d30*/  LOP3.LUT R0, R0, 0x80000000, RZ, 0xc0, !PT ;  /* 0x8000000000007812 */ /* 0x000fc800078ec0ff */
[----:B------:R-:W-:Y:S01]  /*0d40*/  LOP3.LUT R0, R0, 0x7f800000, RZ, 0xfc, !PT ;  /* 0x7f80000000007812 */ /* 0x000fe200078efcff */
[----:B------:R-:W-:Y:S06]  /*0d50*/  BRA `(.L_x_22) ;  /* 0x0000000000047947 */ /* 0x000fec0003800000 */
.L_x_20:
[----:B------:R-:W-:-:S07]  /*0d60*/  IMAD R0, R13, 0x800000, R0 ;  /* 0x008000000d007824 */ /* 0x000fce00078e0200 */
.L_x_22:
[----:B------:R-:W-:Y:S05]  /*0d70*/  BSYNC.RECONVERGENT B2 ;  /* 0x0000000000027941 */ /* 0x000fea0003800200 */
.L_x_19:
[----:B------:R-:W-:Y:S05]  /*0d80*/  BRA `(.L_x_23) ;  /* 0x0000000000207947 */ /* 0x000fea0003800000 */
.L_x_18:
[----:B------:R-:W-:-:S04]  /*0d90*/  LOP3.LUT R0, R13, 0x80000000, R12, 0x48, !PT ;  /* 0x800000000d007812 */ /* 0x000fc800078e480c */
[----:B------:R-:W-:Y:S01]  /*0da0*/  LOP3.LUT R0, R0, 0x7f800000, RZ, 0xfc, !PT ;  /* 0x7f80000000007812 */ /* 0x000fe200078efcff */
[----:B------:R-:W-:Y:S06]  /*0db0*/  BRA `(.L_x_23) ;  /* 0x0000000000147947 */ /* 0x000fec0003800000 */
.L_x_17:
[----:B------:R-:W-:Y:S01]  /*0dc0*/  LOP3.LUT R0, R13, 0x80000000, R12, 0x48, !PT ;  /* 0x800000000d007812 */ /* 0x000fe200078e480c */
[----:B------:R-:W-:Y:S06]  /*0dd0*/  BRA `(.L_x_23) ;  /* 0x00000000000c7947 */ /* 0x000fec0003800000 */
.L_x_16:
[----:B------:R-:W0:Y:S01]  /*0de0*/  MUFU.RSQ R0, -QNAN ;  /* 0xffc0000000007908 */ /* 0x000e220000001400 */
[----:B------:R-:W-:Y:S05]  /*0df0*/  BRA `(.L_x_23) ;  /* 0x0000000000047947 */ /* 0x000fea0003800000 */
.L_x_15:
[----:B------:R-:W-:-:S07]  /*0e00*/  FADD.FTZ R0, R0, R3 ;  /* 0x0000000300007221 */ /* 0x000fce0000010000 */
.L_x_23:
[----:B------:R-:W-:Y:S05]  /*0e10*/  BSYNC.RECONVERGENT B1 ;  /* 0x0000000000017941 */ /* 0x000fea0003800200 */
.L_x_13:
[----:B------:R-:W-:Y:S02]  /*0e20*/  IMAD.MOV.U32 R10, RZ, RZ, R8 ;  /* 0x000000ffff0a7224 */ /* 0x000fe400078e0008 */
[----:B------:R-:W-:-:S04]  /*0e30*/  IMAD.MOV.U32 R11, RZ, RZ, 0x0 ;  /* 0x00000000ff0b7424 */ /* 0x000fc800078e00ff */
[----:B0-----:R-:W-:Y:S05]  /*0e40*/  RET.REL.NODEC R10 `(_Z7softmaxPfS_ii) ;  /* 0xfffffff00a6c7950 */ /* 0x001fea0003c3ffff */
.L_x_24:
[----:B------:R-:W-:-:S00]  /*0e50*/  BRA `(.L_x_24) ;  /* 0xfffffffc00fc7947 */ /* 0x000fc0000383ffff */
[----:B------:R-:W-:-:S00]  /*0e60*/  NOP ;  /* 0x0000000000007918 */ /* 0x000fc00000000000 */
        /* <DEDUP_REMOVED lines=9> */
.L_x_25:


//--------------------- .nv.shared._Z7softmaxPfS_ii --------------------------
	.section	.nv.shared._Z7softmaxPfS_ii,"aw",@nobits
	.sectionflags	@""
	.align	4
.nv.shared._Z7softmaxPfS_ii:
	.zero		5120


//--------------------- .nv.shared.reserved.0     --------------------------
	.section	.nv.shared.reserved.0,"aw",@nobits
	.weak		__nv_reservedSMEM_offset_0_alias
	.size		__nv_reservedSMEM_offset_0_alias, 0, 64
	.other		__nv_reservedSMEM_offset_0_alias,@"STO_CUDA_RESERVED_SHARED STV_DEFAULT"
__nv_reservedSMEM_offset_0_alias:
	.zero		0
	.zero		64


//--------------------- .nv.constant0._Z7softmaxPfS_ii --------------------------
	.section	.nv.constant0._Z7softmaxPfS_ii,"a",@progbits
	.sectionflags	@""
	.align	4
.nv.constant0._Z7softmaxPfS_ii:
	.zero		920


//--------------------- SYMBOLS --------------------------

	.type		.nv.reservedSmem.offset0,@object
	.size		.nv.reservedSmem.offset0,0x4
	.type		.nv.reservedSmem.cap,@object
	.size		.nv.reservedSmem.cap,0x4
